//
// Generated by NVIDIA NVVM Compiler
//
// Compiler Build ID: CL-36424714
// Cuda compilation tools, release 13.0, V13.0.88
// Based on NVVM 20.0.0
//

.version 9.0
.target sm_100
.address_size 64

	// .globl	_Z15benchmarkKernelPfii
.global .align 4 .b8 __cudart_i2opi_f[24] = {65, 144, 67, 60, 153, 149, 98, 219, 192, 221, 52, 245, 209, 87, 39, 252, 41, 21, 68, 78, 110, 131, 249, 162};

.visible .entry _Z15benchmarkKernelPfii(
	.param .u64 .ptr .align 1 _Z15benchmarkKernelPfii_param_0,
	.param .u32 _Z15benchmarkKernelPfii_param_1,
	.param .u32 _Z15benchmarkKernelPfii_param_2
)
{
	.local .align 4 .b8 	__local_depot0[28];
	.reg .b64 	%SP;
	.reg .b64 	%SPL;
	.reg .pred 	%p<20>;
	.reg .b32 	%r<90>;
	.reg .b32 	%f<53>;
	.reg .b64 	%rd<42>;
	.reg .b64 	%fd<5>;

	mov.u64 	%SPL, __local_depot0;
	ld.param.u64 	%rd14, [_Z15benchmarkKernelPfii_param_0];
	ld.param.u32 	%r33, [_Z15benchmarkKernelPfii_param_1];
	ld.param.u32 	%r32, [_Z15benchmarkKernelPfii_param_2];
	add.u64 	%rd1, %SPL, 0;
	add.u64 	%rd2, %SPL, 0;
	mov.u32 	%r34, %ctaid.x;
	mov.u32 	%r35, %ntid.x;
	mov.u32 	%r36, %tid.x;
	mad.lo.s32 	%r1, %r34, %r35, %r36;
	setp.ge.s32 	%p1, %r1, %r33;
	@%p1 bra 	$L__BB0_21;
	cvta.to.global.u64 	%rd17, %rd14;
	mul.wide.s32 	%rd18, %r1, 4;
	add.s64 	%rd3, %rd17, %rd18;
	ld.global.f32 	%f52, [%rd3];
	rem.s32 	%r2, %r1, %r32;
	setp.lt.s32 	%p2, %r2, 0;
	@%p2 bra 	$L__BB0_20;
	mov.b32 	%r81, 0;
	mov.u64 	%rd29, __cudart_i2opi_f;
$L__BB0_3:
	mov.u32 	%r3, %r81;
	mul.f32 	%f14, %f52, 0f3F22F983;
	cvt.rni.s32.f32 	%r89, %f14;
	cvt.rn.f32.s32 	%f15, %r89;
	fma.rn.f32 	%f16, %f15, 0fBFC90FDA, %f52;
	fma.rn.f32 	%f17, %f15, 0fB3A22168, %f16;
	fma.rn.f32 	%f51, %f15, 0fA7C234C5, %f17;
	abs.f32 	%f4, %f52;
	setp.ltu.f32 	%p3, %f4, 0f47CE4780;
	mov.u32 	%r85, %r89;
	mov.f32 	%f50, %f51;
	@%p3 bra 	$L__BB0_11;
	setp.neu.f32 	%p4, %f4, 0f7F800000;
	@%p4 bra 	$L__BB0_6;
	mov.f32 	%f20, 0f00000000;
	mul.rn.f32 	%f50, %f52, %f20;
	mov.b32 	%r85, 0;
	bra.uni 	$L__BB0_11;
$L__BB0_6:
	mov.b32 	%r5, %f52;
	shl.b32 	%r39, %r5, 8;
	or.b32  	%r6, %r39, -2147483648;
	mov.b64 	%rd40, 0;
	mov.b32 	%r82, 0;
	mov.u64 	%rd38, %rd29;
	mov.u64 	%rd39, %rd2;
$L__BB0_7:
	.pragma "nounroll";
	ld.global.nc.u32 	%r40, [%rd38];
	mad.wide.u32 	%rd21, %r40, %r6, %rd40;
	shr.u64 	%rd40, %rd21, 32;
	st.local.u32 	[%rd39], %rd21;
	add.s32 	%r82, %r82, 1;
	add.s64 	%rd39, %rd39, 4;
	add.s64 	%rd38, %rd38, 4;
	setp.ne.s32 	%p5, %r82, 6;
	@%p5 bra 	$L__BB0_7;
	shr.u32 	%r41, %r5, 23;
	st.local.u32 	[%rd2+24], %rd40;
	and.b32  	%r9, %r41, 31;
	and.b32  	%r42, %r41, 224;
	add.s32 	%r43, %r42, -128;
	shr.u32 	%r44, %r43, 5;
	mul.wide.u32 	%rd22, %r44, 4;
	sub.s64 	%rd10, %rd2, %rd22;
	ld.local.u32 	%r83, [%rd10+24];
	ld.local.u32 	%r84, [%rd10+20];
	setp.eq.s32 	%p6, %r9, 0;
	@%p6 bra 	$L__BB0_10;
	shf.l.wrap.b32 	%r83, %r84, %r83, %r9;
	ld.local.u32 	%r45, [%rd10+16];
	shf.l.wrap.b32 	%r84, %r45, %r84, %r9;
$L__BB0_10:
	shr.u32 	%r46, %r83, 30;
	shf.l.wrap.b32 	%r47, %r84, %r83, 2;
	shl.b32 	%r48, %r84, 2;
	shr.u32 	%r49, %r47, 31;
	add.s32 	%r50, %r49, %r46;
	neg.s32 	%r51, %r50;
	setp.lt.s32 	%p7, %r5, 0;
	selp.b32 	%r85, %r51, %r50, %p7;
	xor.b32  	%r52, %r47, %r5;
	shr.s32 	%r53, %r47, 31;
	xor.b32  	%r54, %r53, %r47;
	xor.b32  	%r55, %r53, %r48;
	cvt.u64.u32 	%rd23, %r54;
	shl.b64 	%rd24, %rd23, 32;
	cvt.u64.u32 	%rd25, %r55;
	or.b64  	%rd26, %rd24, %rd25;
	cvt.rn.f64.s64 	%fd1, %rd26;
	mul.f64 	%fd2, %fd1, 0d3BF921FB54442D19;
	cvt.rn.f32.f64 	%f18, %fd2;
	neg.f32 	%f19, %f18;
	setp.lt.s32 	%p8, %r52, 0;
	selp.f32 	%f50, %f19, %f18, %p8;
$L__BB0_11:
	setp.ltu.f32 	%p9, %f4, 0f47CE4780;
	mul.rn.f32 	%f21, %f50, %f50;
	and.b32  	%r57, %r85, 1;
	setp.eq.b32 	%p10, %r57, 1;
	selp.f32 	%f22, 0f3F800000, %f50, %p10;
	fma.rn.f32 	%f23, %f21, %f22, 0f00000000;
	fma.rn.f32 	%f24, %f21, 0f37CBAC00, 0fBAB607ED;
	selp.f32 	%f25, %f24, 0fB94D4153, %p10;
	selp.f32 	%f26, 0f3D2AAABB, 0f3C0885E4, %p10;
	fma.rn.f32 	%f27, %f25, %f21, %f26;
	selp.f32 	%f28, 0fBEFFFFFF, 0fBE2AAAA8, %p10;
	fma.rn.f32 	%f29, %f27, %f21, %f28;
	fma.rn.f32 	%f30, %f29, %f23, %f22;
	and.b32  	%r58, %r85, 2;
	setp.eq.s32 	%p11, %r58, 0;
	mov.f32 	%f31, 0f00000000;
	sub.f32 	%f32, %f31, %f30;
	selp.f32 	%f8, %f30, %f32, %p11;
	@%p9 bra 	$L__BB0_19;
	setp.neu.f32 	%p12, %f4, 0f7F800000;
	@%p12 bra 	$L__BB0_14;
	mov.f32 	%f35, 0f00000000;
	mul.rn.f32 	%f51, %f52, %f35;
	mov.b32 	%r89, 0;
	bra.uni 	$L__BB0_19;
$L__BB0_14:
	mov.b32 	%r18, %f52;
	shl.b32 	%r60, %r18, 8;
	or.b32  	%r19, %r60, -2147483648;
	mov.b64 	%rd41, 0;
	mov.b32 	%r86, 0;
$L__BB0_15:
	.pragma "nounroll";
	mul.wide.u32 	%rd28, %r86, 4;
	add.s64 	%rd30, %rd29, %rd28;
	ld.global.nc.u32 	%r61, [%rd30];
	mad.wide.u32 	%rd31, %r61, %r19, %rd41;
	shr.u64 	%rd41, %rd31, 32;
	add.s64 	%rd32, %rd1, %rd28;
	st.local.u32 	[%rd32], %rd31;
	add.s32 	%r86, %r86, 1;
	setp.ne.s32 	%p13, %r86, 6;
	@%p13 bra 	$L__BB0_15;
	shr.u32 	%r62, %r18, 23;
	st.local.u32 	[%rd1+24], %rd41;
	and.b32  	%r22, %r62, 31;
	and.b32  	%r63, %r62, 224;
	add.s32 	%r64, %r63, -128;
	shr.u32 	%r65, %r64, 5;
	mul.wide.u32 	%rd33, %r65, 4;
	sub.s64 	%rd13, %rd1, %rd33;
	ld.local.u32 	%r87, [%rd13+24];
	ld.local.u32 	%r88, [%rd13+20];
	setp.eq.s32 	%p14, %r22, 0;
	@%p14 bra 	$L__BB0_18;
	shf.l.wrap.b32 	%r87, %r88, %r87, %r22;
	ld.local.u32 	%r66, [%rd13+16];
	shf.l.wrap.b32 	%r88, %r66, %r88, %r22;
$L__BB0_18:
	shr.u32 	%r67, %r87, 30;
	shf.l.wrap.b32 	%r68, %r88, %r87, 2;
	shl.b32 	%r69, %r88, 2;
	shr.u32 	%r70, %r68, 31;
	add.s32 	%r71, %r70, %r67;
	neg.s32 	%r72, %r71;
	setp.lt.s32 	%p15, %r18, 0;
	selp.b32 	%r89, %r72, %r71, %p15;
	xor.b32  	%r73, %r68, %r18;
	shr.s32 	%r74, %r68, 31;
	xor.b32  	%r75, %r74, %r68;
	xor.b32  	%r76, %r74, %r69;
	cvt.u64.u32 	%rd34, %r75;
	shl.b64 	%rd35, %rd34, 32;
	cvt.u64.u32 	%rd36, %r76;
	or.b64  	%rd37, %rd35, %rd36;
	cvt.rn.f64.s64 	%fd3, %rd37;
	mul.f64 	%fd4, %fd3, 0d3BF921FB54442D19;
	cvt.rn.f32.f64 	%f33, %fd4;
	neg.f32 	%f34, %f33;
	setp.lt.s32 	%p16, %r73, 0;
	selp.f32 	%f51, %f34, %f33, %p16;
$L__BB0_19:
	add.s32 	%r78, %r89, 1;
	mul.rn.f32 	%f36, %f51, %f51;
	and.b32  	%r79, %r89, 1;
	setp.eq.b32 	%p17, %r79, 1;
	selp.f32 	%f37, %f51, 0f3F800000, %p17;
	fma.rn.f32 	%f38, %f36, %f37, 0f00000000;
	fma.rn.f32 	%f39, %f36, 0f37CBAC00, 0fBAB607ED;
	selp.f32 	%f40, 0fB94D4153, %f39, %p17;
	selp.f32 	%f41, 0f3C0885E4, 0f3D2AAABB, %p17;
	fma.rn.f32 	%f42, %f40, %f36, %f41;
	selp.f32 	%f43, 0fBE2AAAA8, 0fBEFFFFFF, %p17;
	fma.rn.f32 	%f44, %f42, %f36, %f43;
	fma.rn.f32 	%f45, %f44, %f38, %f37;
	and.b32  	%r80, %r78, 2;
	setp.eq.s32 	%p18, %r80, 0;
	mov.f32 	%f46, 0f00000000;
	sub.f32 	%f47, %f46, %f45;
	selp.f32 	%f48, %f45, %f47, %p18;
	add.f32 	%f52, %f8, %f48;
	add.s32 	%r81, %r3, 1;
	setp.ne.s32 	%p19, %r3, %r2;
	@%p19 bra 	$L__BB0_3;
$L__BB0_20:
	st.global.f32 	[%rd3], %f52;
$L__BB0_21:
	ret;

}


// ===== COMPILED SASS (sm_100) =====

	.target	sm_100

	.elftype	@"ET_EXEC"


//--------------------- .note.nv.tkinfo           --------------------------
	.section	.note.nv.tkinfo,"",@"SHT_NOTE"
	.sectionflags	@"SHF_NOTE_NV_TKINFO"
	.tkinfo
        /*0018*/ 	.word	0x00000002
        /*0030*/ 	.string	""
        /*0030*/ 	.string	"ptxas"
        /*0030*/ 	.string	"Cuda compilation tools, release 13.0, V13.0.88"
        /*0030*/ 	.string	"Build cuda_13.0.r13.0/compiler.36424714_0"
        /*0030*/ 	.string	"-arch sm_100 -m 64 "



//--------------------- .note.nv.cuinfo           --------------------------
	.section	.note.nv.cuinfo,"",@"SHT_NOTE"
	.sectionflags	@"SHF_NOTE_NV_CUINFO"
        /*0018*/ 	.short	0x0002
        /*001a*/ 	.short	0x0064
        /*001c*/ 	.short	0x0082
	.zero		2


//--------------------- .nv.info                  --------------------------
	.section	.nv.info,"",@"SHT_CUDA_INFO"
	.align	4


	//----- nvinfo : EIATTR_REGCOUNT
	.align		4
        /*0000*/ 	.byte	0x04, 0x2f
        /*0002*/ 	.short	(.L_2 - .L_1)
	.align		4
.L_1:
        /*0004*/ 	.word	index@(_Z15benchmarkKernelPfii)
        /*0008*/ 	.word	0x0000001e


	//----- nvinfo : EIATTR_FRAME_SIZE
	.align		4
.L_2:
        /*000c*/ 	.byte	0x04, 0x11
        /*000e*/ 	.short	(.L_4 - .L_3)
	.align		4
.L_3:
        /*0010*/ 	.word	index@(_Z15benchmarkKernelPfii)
        /*0014*/ 	.word	0x00000000


	//----- nvinfo : EIATTR_MIN_STACK_SIZE
	.align		4
.L_4:
        /*0018*/ 	.byte	0x04, 0x12
        /*001a*/ 	.short	(.L_6 - .L_5)
	.align		4
.L_5:
        /*001c*/ 	.word	index@(_Z15benchmarkKernelPfii)
        /*0020*/ 	.word	0x00000000
.L_6:


//--------------------- .nv.compat                --------------------------
	.section	.nv.compat,"",@"SHT_CUDA_COMPAT_INFO"
	.align	4
        /*0000*/ 	.byte	0x02, 0x09, 0x00, 0x00, 0x02, 0x02, 0x01, 0x00, 0x02, 0x05, 0x05, 0x00, 0x03, 0x07, 0x01, 0x01
        /*0010*/ 	.byte	0x02, 0x03, 0x00, 0x00, 0x02, 0x06, 0x01, 0x00, 0x04, 0x0b, 0x08, 0x00, 0x01, 0x00, 0x00, 0x00
        /*0020*/ 	.byte	0x00, 0x00, 0x00, 0x00


//--------------------- .nv.info._Z15benchmarkKernelPfii --------------------------
	.section	.nv.info._Z15benchmarkKernelPfii,"",@"SHT_CUDA_INFO"
	.sectionflags	@""
	.align	4


	//----- nvinfo : EIATTR_CUDA_API_VERSION
	.align		4
        /*0000*/ 	.byte	0x04, 0x37
        /*0002*/ 	.short	(.L_8 - .L_7)
.L_7:
        /*0004*/ 	.word	0x00000082


	//----- nvinfo : EIATTR_KPARAM_INFO
	.align		4
.L_8:
        /*0008*/ 	.byte	0x04, 0x17
        /*000a*/ 	.short	(.L_10 - .L_9)
.L_9:
        /*000c*/ 	.word	0x00000000
        /*0010*/ 	.short	0x0002
        /*0012*/ 	.short	0x000c
        /*0014*/ 	.byte	0x00, 0xf0, 0x11, 0x00


	//----- nvinfo : EIATTR_KPARAM_INFO
	.align		4
.L_10:
        /*0018*/ 	.byte	0x04, 0x17
        /*001a*/ 	.short	(.L_12 - .L_11)
.L_11:
        /*001c*/ 	.word	0x00000000
        /*0020*/ 	.short	0x0001
        /*0022*/ 	.short	0x0008
        /*0024*/ 	.byte	0x00, 0xf0, 0x11, 0x00


	//----- nvinfo : EIATTR_KPARAM_INFO
	.align		4
.L_12:
        /*0028*/ 	.byte	0x04, 0x17
        /*002a*/ 	.short	(.L_14 - .L_13)
.L_13:
        /*002c*/ 	.word	0x00000000
        /*0030*/ 	.short	0x0000
        /*0032*/ 	.short	0x0000
        /*0034*/ 	.byte	0x00, 0xf5, 0x21, 0x00


	//----- nvinfo : EIATTR_SPARSE_MMA_MASK
	.align		4
.L_14:
        /*0038*/ 	.byte	0x03, 0x50
        /*003a*/ 	.short	0x0000


	//----- nvinfo : EIATTR_MAXREG_COUNT
	.align		4
        /*003c*/ 	.byte	0x03, 0x1b
        /*003e*/ 	.short	0x00ff


	//----- nvinfo : EIATTR_MERCURY_ISA_VERSION
	.align		4
        /*0040*/ 	.byte	0x03, 0x5f
        /*0042*/ 	.short	0x0101


	//----- nvinfo : EIATTR_VRC_CTA_INIT_COUNT
	.align		4
        /*0044*/ 	.byte	0x02, 0x4a
	.zero		1
	.zero		1


	//----- nvinfo : EIATTR_EXIT_INSTR_OFFSETS
	.align		4
        /*0048*/ 	.byte	0x04, 0x1c
        /*004a*/ 	.short	(.L_16 - .L_15)


	//   ....[0]....
.L_15:
        /*004c*/ 	.word	0x00000070


	//   ....[1]....
        /*0050*/ 	.word	0x00001160


	//----- nvinfo : EIATTR_CRS_STACK_SIZE
	.align		4
.L_16:
        /*0054*/ 	.byte	0x04, 0x1e
        /*0056*/ 	.short	(.L_18 - .L_17)
.L_17:
        /*0058*/ 	.word	0x00000000


	//----- nvinfo : EIATTR_CBANK_PARAM_SIZE
	.align		4
.L_18:
        /*005c*/ 	.byte	0x03, 0x19
        /*005e*/ 	.short	0x0010


	//----- nvinfo : EIATTR_PARAM_CBANK
	.align		4
        /*0060*/ 	.byte	0x04, 0x0a
        /*0062*/ 	.short	(.L_20 - .L_19)
	.align		4
.L_19:
        /*0064*/ 	.word	index@(.nv.constant0._Z15benchmarkKernelPfii)
        /*0068*/ 	.short	0x0380
        /*006a*/ 	.short	0x0010


	//----- nvinfo : EIATTR_SW_WAR
	.align		4
.L_20:
        /*006c*/ 	.byte	0x04, 0x36
        /*006e*/ 	.short	(.L_22 - .L_21)
.L_21:
        /*0070*/ 	.word	0x00000008
.L_22:


//--------------------- .nv.callgraph             --------------------------
	.section	.nv.callgraph,"",@"SHT_CUDA_CALLGRAPH"
	.align	4
	.sectionentsize	8
	.align		4
        /*0000*/ 	.word	0x00000000
	.align		4
        /*0004*/ 	.word	0xffffffff
	.align		4
        /*0008*/ 	.word	0x00000000
	.align		4
        /*000c*/ 	.word	0xfffffffe
	.align		4
        /*0010*/ 	.word	0x00000000
	.align		4
        /*0014*/ 	.word	0xfffffffd
	.align		4
        /*0018*/ 	.word	0x00000000
	.align		4
        /*001c*/ 	.word	0xfffffffc


//--------------------- .nv.constant4             --------------------------
	.section	.nv.constant4,"a",@progbits
	.align	8
	.align		8
.nv.constant4:
        /*0000*/ 	.dword	__cudart_i2opi_f


//--------------------- .text._Z15benchmarkKernelPfii --------------------------
	.section	.text._Z15benchmarkKernelPfii,"ax",@progbits
	.align	128
        .global         _Z15benchmarkKernelPfii
        .type           _Z15benchmarkKernelPfii,@function
        .size           _Z15benchmarkKernelPfii,(.L_x_14 - _Z15benchmarkKernelPfii)
        .other          _Z15benchmarkKernelPfii,@"STO_CUDA_ENTRY STV_DEFAULT"
_Z15benchmarkKernelPfii:
.text._Z15benchmarkKernelPfii:
[----:B------:R-:W-:Y:S01]  /*0000*/  LDC R1, c[0x0][0x37c] ;  /* 0x0000df00ff017b82 */ /* 0x000fe20000000800 */
[----:B------:R-:W0:Y:S07]  /*0010*/  S2R R0, SR_TID.X ;  /* 0x0000000000007919 */ /* 0x000e2e0000002100 */
[----:B------:R-:W0:Y:S01]  /*0020*/  S2UR UR4, SR_CTAID.X ;  /* 0x00000000000479c3 */ /* 0x000e220000002500 */
[----:B------:R-:W1:Y:S07]  /*0030*/  LDCU UR5, c[0x0][0x388] ;  /* 0x00007100ff0577ac */ /* 0x000e6e0008000800 */
[----:B------:R-:W0:Y:S02]  /*0040*/  LDC R7, c[0x0][0x360] ;  /* 0x0000d800ff077b82 */ /* 0x000e240000000800 */
[----:B0-----:R-:W-:-:S05]  /*0050*/  IMAD R7, R7, UR4, R0 ;  /* 0x0000000407077c24 */ /* 0x001fca000f8e0200 */
[----:B-1----:R-:W-:-:S13]  /*0060*/  ISETP.GE.AND P0, PT, R7, UR5, PT ;  /* 0x0000000507007c0c */ /* 0x002fda000bf06270 */
[----:B------:R-:W-:Y:S05]  /*0070*/  @P0 EXIT ;  /* 0x000000000000094d */ /* 0x000fea0003800000 */
[----:B------:R-:W0:Y:S01]  /*0080*/  LDC.64 R2, c[0x0][0x380] ;  /* 0x0000e000ff027b82 */ /* 0x000e220000000a00 */
[----:B------:R-:W1:Y:S07]  /*0090*/  LDCU.64 UR6, c[0x0][0x358] ;  /* 0x00006b00ff0677ac */ /* 0x000e6e0008000a00 */
[----:B------:R-:W2:Y:S01]  /*00a0*/  LDC R8, c[0x0][0x38c] ;  /* 0x0000e300ff087b82 */ /* 0x000ea20000000800 */
[----:B0-----:R-:W-:-:S05]  /*00b0*/  IMAD.WIDE R2, R7, 0x4, R2 ;  /* 0x0000000407027825 */ /* 0x001fca00078e0202 */
[----:B-1----:R0:W5:Y:S01]  /*00c0*/  LDG.E R15, desc[UR6][R2.64] ;  /* 0x00000006020f7981 */ /* 0x002162000c1e1900 */
[----:B------:R-:W-:Y:S01]  /*00d0*/  IABS R11, R7 ;  /* 0x00000007000b7213 */ /* 0x000fe20000000000 */
[----:B------:R-:W-:Y:S01]  /*00e0*/  BSSY.RECONVERGENT B0, `(.L_x_0) ;  /* 0x0000106000007945 */ /* 0x000fe20003800200 */
[----:B--2---:R-:W-:Y:S02]  /*00f0*/  IABS R6, R8 ;  /* 0x0000000800067213 */ /* 0x004fe40000000000 */
[----:B------:R-:W-:Y:S02]  /*0100*/  ISETP.GE.AND P2, PT, R7, RZ, PT ;  /* 0x000000ff0700720c */ /* 0x000fe40003f46270 */
[----:B------:R-:W1:Y:S08]  /*0110*/  I2F.RP R0, R6 ;  /* 0x0000000600007306 */ /* 0x000e700000209400 */
[----:B-1----:R-:W1:Y:S02]  /*0120*/  MUFU.RCP R0, R0 ;  /* 0x0000000000007308 */ /* 0x002e640000001000 */
[----:B-1----:R-:W-:-:S06]  /*0130*/  VIADD R4, R0, 0xffffffe ;  /* 0x0ffffffe00047836 */ /* 0x002fcc0000000000 */
[----:B------:R1:W2:Y:S02]  /*0140*/  F2I.FTZ.U32.TRUNC.NTZ R5, R4 ;  /* 0x0000000400057305 */ /* 0x0002a4000021f000 */
[----:B-1----:R-:W-:Y:S02]  /*0150*/  IMAD.MOV.U32 R4, RZ, RZ, RZ ;  /* 0x000000ffff047224 */ /* 0x002fe400078e00ff */
[----:B--2---:R-:W-:-:S04]  /*0160*/  IMAD.MOV R9, RZ, RZ, -R5 ;  /* 0x000000ffff097224 */ /* 0x004fc800078e0a05 */
[----:B------:R-:W-:-:S04]  /*0170*/  IMAD R9, R9, R6, RZ ;  /* 0x0000000609097224 */ /* 0x000fc800078e02ff */
[----:B------:R-:W-:-:S06]  /*0180*/  IMAD.HI.U32 R5, R5, R9, R4 ;  /* 0x0000000905057227 */ /* 0x000fcc00078e0004 */
[----:B------:R-:W-:-:S04]  /*0190*/  IMAD.HI.U32 R5, R5, R11, RZ ;  /* 0x0000000b05057227 */ /* 0x000fc800078e00ff */
[----:B------:R-:W-:-:S04]  /*01a0*/  IMAD.MOV R5, RZ, RZ, -R5 ;  /* 0x000000ffff057224 */ /* 0x000fc800078e0a05 */
[----:B------:R-:W-:-:S05]  /*01b0*/  IMAD R11, R6, R5, R11 ;  /* 0x00000005060b7224 */ /* 0x000fca00078e020b */
[----:B------:R-:W-:-:S13]  /*01c0*/  ISETP.GT.U32.AND P0, PT, R6, R11, PT ;  /* 0x0000000b0600720c */ /* 0x000fda0003f04070 */
[----:B------:R-:W-:Y:S01]  /*01d0*/  @!P0 IMAD.IADD R11, R11, 0x1, -R6 ;  /* 0x000000010b0b8824 */ /* 0x000fe200078e0a06 */
[----:B------:R-:W-:-:S04]  /*01e0*/  ISETP.NE.AND P0, PT, R8, RZ, PT ;  /* 0x000000ff0800720c */ /* 0x000fc80003f05270 */
[----:B------:R-:W-:-:S13]  /*01f0*/  ISETP.GT.U32.AND P1, PT, R6, R11, PT ;  /* 0x0000000b0600720c */ /* 0x000fda0003f24070 */
[----:B------:R-:W-:-:S04]  /*0200*/  @!P1 IMAD.IADD R11, R11, 0x1, -R6 ;  /* 0x000000010b0b9824 */ /* 0x000fc800078e0a06 */
[----:B------:R-:W-:Y:S01]  /*0210*/  @!P2 IMAD.MOV R11, RZ, RZ, -R11 ;  /* 0x000000ffff0ba224 */ /* 0x000fe200078e0a0b */
[----:B------:R-:W-:-:S04]  /*0220*/  @!P0 LOP3.LUT R11, RZ, R8, RZ, 0x33, !PT ;  /* 0x00000008ff0b8212 */ /* 0x000fc800078e33ff */
[----:B------:R-:W-:-:S13]  /*0230*/  ISETP.GE.AND P0, PT, R11, RZ, PT ;  /* 0x000000ff0b00720c */ /* 0x000fda0003f06270 */
[----:B0-----:R-:W-:Y:S05]  /*0240*/  @!P0 BRA `(.L_x_1) ;  /* 0x0000000c00bc8947 */ /* 0x001fea0003800000 */
[----:B------:R-:W-:-:S07]  /*0250*/  HFMA2 R10, -RZ, RZ, 0, 0 ;  /* 0x00000000ff0a7431 */ /* 0x000fce00000001ff */
.L_x_12:
[C---:B-----5:R-:W-:Y:S01]  /*0260*/  FMUL R0, R15.reuse, 0.63661974668502807617 ;  /* 0x3f22f9830f007820 */ /* 0x060fe20000400000 */
[----:B------:R-:W-:Y:S01]  /*0270*/  FSETP.GE.AND P0, PT, |R15|, 105615, PT ;  /* 0x47ce47800f00780b */ /* 0x000fe20003f06200 */
[----:B------:R-:W-:Y:S04]  /*0280*/  BSSY.RECONVERGENT B1, `(.L_x_2) ;  /* 0x0000068000017945 */ /* 0x000fe80003800200 */
[----:B------:R-:W0:Y:S02]  /*0290*/  F2I.NTZ R0, R0 ;  /* 0x0000000000007305 */ /* 0x000e240000203100 */
[----:B0-----:R-:W-:Y:S01]  /*02a0*/  I2FP.F32.S32 R4, R0 ;  /* 0x0000000000047245 */ /* 0x001fe20000201400 */
[----:B------:R-:W-:-:S04]  /*02b0*/  IMAD.MOV.U32 R8, RZ, RZ, R0 ;  /* 0x000000ffff087224 */ /* 0x000fc800078e0000 */
[----:B------:R-:W-:-:S04]  /*02c0*/  FFMA R5, R4, -1.5707962512969970703, R15 ;  /* 0xbfc90fda04057823 */ /* 0x000fc8000000000f */
[----:B------:R-:W-:-:S04]  /*02d0*/  FFMA R5, R4, -7.5497894158615963534e-08, R5 ;  /* 0xb3a2216804057823 */ /* 0x000fc80000000005 */
[----:B------:R-:W-:-:S04]  /*02e0*/  FFMA R4, R4, -5.3903029534742383927e-15, R5 ;  /* 0xa7c234c504047823 */ /* 0x000fc80000000005 */
[----:B------:R-:W-:Y:S01]  /*02f0*/  IMAD.MOV.U32 R5, RZ, RZ, R4 ;  /* 0x000000ffff057224 */ /* 0x000fe200078e0004 */
[----:B------:R-:W-:Y:S06]  /*0300*/  @!P0 BRA `(.L_x_3) ;  /* 0x00000004007c8947 */ /* 0x000fec0003800000 */
[----:B------:R-:W-:-:S13]  /*0310*/  FSETP.NEU.AND P0, PT, |R15|, +INF , PT ;  /* 0x7f8000000f00780b */ /* 0x000fda0003f0d200 */
[----:B------:R-:W-:Y:S01]  /*0320*/  @!P0 FMUL R5, RZ, R15 ;  /* 0x0000000fff058220 */ /* 0x000fe20000400000 */
[----:B------:R-:W-:Y:S01]  /*0330*/  @!P0 IMAD.MOV.U32 R0, RZ, RZ, RZ ;  /* 0x000000ffff008224 */ /* 0x000fe200078e00ff */
[----:B------:R-:W-:Y:S06]  /*0340*/  @!P0 BRA `(.L_x_3) ;  /* 0x00000004006c8947 */ /* 0x000fec0003800000 */
[----:B------:R-:W-:Y:S01]  /*0350*/  IMAD.SHL.U32 R5, R15, 0x100, RZ ;  /* 0x000001000f057824 */ /* 0x000fe200078e00ff */
[----:B------:R-:W0:Y:S01]  /*0360*/  LDCU.64 UR8, c[0x4][URZ] ;  /* 0x01000000ff0877ac */ /* 0x000e220008000a00 */
[----:B------:R-:W-:Y:S02]  /*0370*/  IMAD.MOV.U32 R0, RZ, RZ, RZ ;  /* 0x000000ffff007224 */ /* 0x000fe400078e00ff */
[----:B------:R-:W-:Y:S01]  /*0380*/  IMAD.MOV.U32 R13, RZ, RZ, RZ ;  /* 0x000000ffff0d7224 */ /* 0x000fe200078e00ff */
[----:B------:R-:W-:Y:S01]  /*0390*/  LOP3.LUT R9, R5, 0x80000000, RZ, 0xfc, !PT ;  /* 0x8000000005097812 */ /* 0x000fe200078efcff */
[----:B------:R-:W-:Y:S01]  /*03a0*/  UMOV UR5, URZ ;  /* 0x000000ff00057c82 */ /* 0x000fe20008000000 */
[----:B------:R-:W-:-:S05]  /*03b0*/  UMOV UR4, URZ ;  /* 0x000000ff00047c82 */ /* 0x000fca0008000000 */
.L_x_4:
[----:B0-----:R-:W-:Y:S01]  /*03c0*/  IMAD.U32 R16, RZ, RZ, UR8 ;  /* 0x00000008ff107e24 */ /* 0x001fe2000f8e00ff */
[----:B------:R-:W-:-:S05]  /*03d0*/  MOV R17, UR9 ;  /* 0x0000000900117c02 */ /* 0x000fca0008000f00 */
[----:B------:R-:W2:Y:S01]  /*03e0*/  LDG.E.CONSTANT R6, desc[UR6][R16.64] ;  /* 0x0000000610067981 */ /* 0x000ea2000c1e9900 */
[----:B------:R-:W-:Y:S01]  /*03f0*/  UIADD3 UR4, UPT, UPT, UR4, 0x1, URZ ;  /* 0x0000000104047890 */ /* 0x000fe2000fffe0ff */
[C---:B------:R-:W-:Y:S01]  /*0400*/  ISETP.EQ.AND P0, PT, R13.reuse, RZ, PT ;  /* 0x000000ff0d00720c */ /* 0x040fe20003f02270 */
[----:B------:R-:W-:Y:S01]  /*0410*/  UIADD3 UR8, UP1, UPT, UR8, 0x4, URZ ;  /* 0x0000000408087890 */ /* 0x000fe2000ff3e0ff */
[C---:B------:R-:W-:Y:S01]  /*0420*/  ISETP.EQ.AND P1, PT, R13.reuse, 0x4, PT ;  /* 0x000000040d00780c */ /* 0x040fe20003f22270 */
[----:B------:R-:W-:Y:S01]  /*0430*/  UISETP.NE.AND UP0, UPT, UR4, 0x6, UPT ;  /* 0x000000060400788c */ /* 0x000fe2000bf05270 */
[C---:B------:R-:W-:Y:S01]  /*0440*/  ISETP.EQ.AND P2, PT, R13.reuse, 0x8, PT ;  /* 0x000000080d00780c */ /* 0x040fe20003f42270 */
[----:B------:R-:W-:Y:S01]  /*0450*/  UIADD3.X UR9, UPT, UPT, URZ, UR9, URZ, UP1, !UPT ;  /* 0x00000009ff097290 */ /* 0x000fe20008ffe4ff */
[C---:B------:R-:W-:Y:S02]  /*0460*/  ISETP.EQ.AND P3, PT, R13.reuse, 0xc, PT ;  /* 0x0000000c0d00780c */ /* 0x040fe40003f62270 */
[----:B------:R-:W-:-:S02]  /*0470*/  ISETP.EQ.AND P4, PT, R13, 0x10, PT ;  /* 0x000000100d00780c */ /* 0x000fc40003f82270 */
[C---:B------:R-:W-:Y:S01]  /*0480*/  ISETP.EQ.AND P5, PT, R13.reuse, 0x14, PT ;  /* 0x000000140d00780c */ /* 0x040fe20003fa2270 */
[----:B------:R-:W-:Y:S02]  /*0490*/  VIADD R13, R13, 0x4 ;  /* 0x000000040d0d7836 */ /* 0x000fe40000000000 */
[----:B--2---:R-:W-:-:S03]  /*04a0*/  IMAD.WIDE.U32 R6, R6, R9, RZ ;  /* 0x0000000906067225 */ /* 0x004fc600078e00ff */
[----:B------:R-:W-:-:S04]  /*04b0*/  IADD3 R5, P6, PT, R6, R0, RZ ;  /* 0x0000000006057210 */ /* 0x000fc80007fde0ff */
[----:B------:R-:W-:Y:S01]  /*04c0*/  IADD3.X R0, PT, PT, R7, UR5, RZ, P6, !PT ;  /* 0x0000000507007c10 */ /* 0x000fe2000b7fe4ff */
[--C-:B------:R-:W-:Y:S02]  /*04d0*/  @P0 IMAD.MOV.U32 R12, RZ, RZ, R5.reuse ;  /* 0x000000ffff0c0224 */ /* 0x100fe400078e0005 */
[--C-:B------:R-:W-:Y:S02]  /*04e0*/  @P1 IMAD.MOV.U32 R18, RZ, RZ, R5.reuse ;  /* 0x000000ffff121224 */ /* 0x100fe400078e0005 */
[--C-:B------:R-:W-:Y:S02]  /*04f0*/  @P2 IMAD.MOV.U32 R19, RZ, RZ, R5.reuse ;  /* 0x000000ffff132224 */ /* 0x100fe400078e0005 */
[--C-:B------:R-:W-:Y:S02]  /*0500*/  @P3 IMAD.MOV.U32 R20, RZ, RZ, R5.reuse ;  /* 0x000000ffff143224 */ /* 0x100fe400078e0005 */
[--C-:B------:R-:W-:Y:S02]  /*0510*/  @P4 IMAD.MOV.U32 R21, RZ, RZ, R5.reuse ;  /* 0x000000ffff154224 */ /* 0x100fe400078e0005 */
[----:B------:R-:W-:Y:S01]  /*0520*/  @P5 IMAD.MOV.U32 R22, RZ, RZ, R5 ;  /* 0x000000ffff165224 */ /* 0x000fe200078e0005 */
[----:B------:R-:W-:Y:S06]  /*0530*/  BRA.U UP0, `(.L_x_4) ;  /* 0xfffffffd00a07547 */ /* 0x000fec000b83ffff */
[----:B------:R-:W-:Y:S01]  /*0540*/  SHF.R.U32.HI R6, RZ, 0x17, R15 ;  /* 0x00000017ff067819 */ /* 0x000fe2000001160f */
[----:B------:R-:W-:Y:S03]  /*0550*/  BSSY.RECONVERGENT B2, `(.L_x_5) ;  /* 0x0000028000027945 */ /* 0x000fe60003800200 */
[C---:B------:R-:W-:Y:S02]  /*0560*/  LOP3.LUT R5, R6.reuse, 0xe0, RZ, 0xc0, !PT ;  /* 0x000000e006057812 */ /* 0x040fe400078ec0ff */
[----:B------:R-:W-:Y:S02]  /*0570*/  LOP3.LUT P6, RZ, R6, 0x1f, RZ, 0xc0, !PT ;  /* 0x0000001f06ff7812 */ /* 0x000fe400078cc0ff */
[----:B------:R-:W-:-:S04]  /*0580*/  IADD3 R5, PT, PT, R5, -0x80, RZ ;  /* 0xffffff8005057810 */ /* 0x000fc80007ffe0ff */
[----:B------:R-:W-:-:S05]  /*0590*/  SHF.R.U32.HI R5, RZ, 0x5, R5 ;  /* 0x00000005ff057819 */ /* 0x000fca0000011605 */
[----:B------:R-:W-:-:S05]  /*05a0*/  IMAD.U32 R9, R5, -0x4, RZ ;  /* 0xfffffffc05097824 */ /* 0x000fca00078e00ff */
[C---:B------:R-:W-:Y:S02]  /*05b0*/  ISETP.EQ.AND P3, PT, R9.reuse, -0x18, PT ;  /* 0xffffffe80900780c */ /* 0x040fe40003f62270 */
[C---:B------:R-:W-:Y:S02]  /*05c0*/  ISETP.EQ.AND P4, PT, R9.reuse, -0x14, PT ;  /* 0xffffffec0900780c */ /* 0x040fe40003f82270 */
[C---:B------:R-:W-:Y:S02]  /*05d0*/  ISETP.EQ.AND P2, PT, R9.reuse, -0x10, PT ;  /* 0xfffffff00900780c */ /* 0x040fe40003f42270 */
[C---:B------:R-:W-:Y:S02]  /*05e0*/  ISETP.EQ.AND P1, PT, R9.reuse, -0xc, PT ;  /* 0xfffffff40900780c */ /* 0x040fe40003f22270 */
[C---:B------:R-:W-:Y:S02]  /*05f0*/  ISETP.EQ.AND P0, PT, R9.reuse, -0x8, PT ;  /* 0xfffffff80900780c */ /* 0x040fe40003f02270 */
[----:B------:R-:W-:-:S03]  /*0600*/  ISETP.EQ.AND P5, PT, R9, RZ, PT ;  /* 0x000000ff0900720c */ /* 0x000fc60003fa2270 */
[--C-:B------:R-:W-:Y:S01]  /*0610*/  @P3 IMAD.MOV.U32 R5, RZ, RZ, R12.reuse ;  /* 0x000000ffff053224 */ /* 0x100fe200078e000c */
[C---:B------:R-:W-:Y:S01]  /*0620*/  ISETP.EQ.AND P3, PT, R9.reuse, -0x4, PT ;  /* 0xfffffffc0900780c */ /* 0x040fe20003f62270 */
[----:B------:R-:W-:Y:S02]  /*0630*/  @P4 IMAD.MOV.U32 R7, RZ, RZ, R12 ;  /* 0x000000ffff074224 */ /* 0x000fe400078e000c */
[--C-:B------:R-:W-:Y:S01]  /*0640*/  @P4 IMAD.MOV.U32 R5, RZ, RZ, R18.reuse ;  /* 0x000000ffff054224 */ /* 0x100fe200078e0012 */
[----:B------:R-:W-:Y:S01]  /*0650*/  ISETP.EQ.AND P4, PT, R9, 0x4, PT ;  /* 0x000000040900780c */ /* 0x000fe20003f82270 */
[----:B------:R-:W-:Y:S01]  /*0660*/  @P2 IMAD.MOV.U32 R7, RZ, RZ, R18 ;  /* 0x000000ffff072224 */ /* 0x000fe200078e0012 */
[----:B------:R-:W-:Y:S01]  /*0670*/  @P1 MOV R7, R19 ;  /* 0x0000001300071202 */ /* 0x000fe20000000f00 */
[----:B------:R-:W-:Y:S02]  /*0680*/  @P2 IMAD.MOV.U32 R5, RZ, RZ, R19 ;  /* 0x000000ffff052224 */ /* 0x000fe400078e0013 */
[----:B------:R-:W-:-:S02]  /*0690*/  @P1 IMAD.MOV.U32 R5, RZ, RZ, R20 ;  /* 0x000000ffff051224 */ /* 0x000fc400078e0014 */
[----:B------:R-:W-:Y:S02]  /*06a0*/  @P0 IMAD.MOV.U32 R7, RZ, RZ, R20 ;  /* 0x000000ffff070224 */ /* 0x000fe400078e0014 */
[--C-:B------:R-:W-:Y:S02]  /*06b0*/  @P0 IMAD.MOV.U32 R5, RZ, RZ, R21.reuse ;  /* 0x000000ffff050224 */ /* 0x100fe400078e0015 */
[----:B------:R-:W-:Y:S02]  /*06c0*/  @P3 IMAD.MOV.U32 R7, RZ, RZ, R21 ;  /* 0x000000ffff073224 */ /* 0x000fe400078e0015 */
[--C-:B------:R-:W-:Y:S01]  /*06d0*/  @P3 IMAD.MOV.U32 R5, RZ, RZ, R22.reuse ;  /* 0x000000ffff053224 */ /* 0x100fe200078e0016 */
[----:B------:R-:W-:Y:S01]  /*06e0*/  @P5 MOV R5, R0 ;  /* 0x0000000000055202 */ /* 0x000fe20000000f00 */
[----:B------:R-:W-:Y:S02]  /*06f0*/  @P5 IMAD.MOV.U32 R7, RZ, RZ, R22 ;  /* 0x000000ffff075224 */ /* 0x000fe400078e0016 */
[----:B------:R-:W-:Y:S01]  /*0700*/  @P4 IMAD.MOV.U32 R7, RZ, RZ, R0 ;  /* 0x000000ffff074224 */ /* 0x000fe200078e0000 */
[----:B------:R-:W-:Y:S06]  /*0710*/  @!P6 BRA `(.L_x_6) ;  /* 0x00000000002ce947 */ /* 0x000fec0003800000 */
[----:B------:R-:W-:Y:S01]  /*0720*/  @P2 IMAD.MOV.U32 R14, RZ, RZ, R12 ;  /* 0x000000ffff0e2224 */ /* 0x000fe200078e000c */
[----:B------:R-:W-:Y:S01]  /*0730*/  LOP3.LUT R6, R6, 0x1f, RZ, 0xc0, !PT ;  /* 0x0000001f06067812 */ /* 0x000fe200078ec0ff */
[----:B------:R-:W-:Y:S02]  /*0740*/  @P1 IMAD.MOV.U32 R14, RZ, RZ, R18 ;  /* 0x000000ffff0e1224 */ /* 0x000fe400078e0012 */
[----:B------:R-:W-:Y:S01]  /*0750*/  @P0 IMAD.MOV.U32 R14, RZ, RZ, R19 ;  /* 0x000000ffff0e0224 */ /* 0x000fe200078e0013 */
[----:B------:R-:W-:Y:S01]  /*0760*/  ISETP.EQ.AND P0, PT, R9, 0x8, PT ;  /* 0x000000080900780c */ /* 0x000fe20003f02270 */
[----:B------:R-:W-:Y:S01]  /*0770*/  @P3 IMAD.MOV.U32 R14, RZ, RZ, R20 ;  /* 0x000000ffff0e3224 */ /* 0x000fe200078e0014 */
[----:B------:R-:W-:Y:S01]  /*0780*/  SHF.L.W.U32.HI R5, R7, R6, R5 ;  /* 0x0000000607057219 */ /* 0x000fe20000010e05 */
[----:B------:R-:W-:Y:S01]  /*0790*/  @P5 IMAD.MOV.U32 R14, RZ, RZ, R21 ;  /* 0x000000ffff0e5224 */ /* 0x000fe200078e0015 */
[----:B------:R-:W-:-:S09]  /*07a0*/  @P4 MOV R14, R22 ;  /* 0x00000016000e4202 */ /* 0x000fd20000000f00 */
[----:B------:R-:W-:-:S05]  /*07b0*/  @P0 IMAD.MOV.U32 R14, RZ, RZ, R0 ;  /* 0x000000ffff0e0224 */ /* 0x000fca00078e0000 */
[----:B------:R-:W-:-:S07]  /*07c0*/  SHF.L.W.U32.HI R7, R14, R6, R7 ;  /* 0x000000060e077219 */ /* 0x000fce0000010e07 */
.L_x_6:
[----:B------:R-:W-:Y:S05]  /*07d0*/  BSYNC.RECONVERGENT B2 ;  /* 0x0000000000027941 */ /* 0x000fea0003800200 */
.L_x_5:
[C---:B------:R-:W-:Y:S01]  /*07e0*/  SHF.L.W.U32.HI R9, R7.reuse, 0x2, R5 ;  /* 0x0000000207097819 */ /* 0x040fe20000010e05 */
[----:B------:R-:W-:Y:S01]  /*07f0*/  IMAD.SHL.U32 R7, R7, 0x4, RZ ;  /* 0x0000000407077824 */ /* 0x000fe200078e00ff */
[----:B------:R-:W-:Y:S01]  /*0800*/  UMOV UR4, 0x54442d19 ;  /* 0x54442d1900047882 */ /* 0x000fe20000000000 */
[----:B------:R-:W-:Y:S01]  /*0810*/  UMOV UR5, 0x3bf921fb ;  /* 0x3bf921fb00057882 */ /* 0x000fe20000000000 */
[----:B------:R-:W-:Y:S02]  /*0820*/  SHF.R.S32.HI R0, RZ, 0x1f, R9 ;  /* 0x0000001fff007819 */ /* 0x000fe40000011409 */
[----:B------:R-:W-:Y:S02]  /*0830*/  ISETP.GE.AND P0, PT, R15, RZ, PT ;  /* 0x000000ff0f00720c */ /* 0x000fe40003f06270 */
[C---:B------:R-:W-:Y:S02]  /*0840*/  LOP3.LUT R6, R0.reuse, R7, RZ, 0x3c, !PT ;  /* 0x0000000700067212 */ /* 0x040fe400078e3cff */
[----:B------:R-:W-:-:S02]  /*0850*/  LOP3.LUT R7, R0, R9, RZ, 0x3c, !PT ;  /* 0x0000000900077212 */ /* 0x000fc400078e3cff */
[----:B------:R-:W-:Y:S02]  /*0860*/  SHF.R.U32.HI R0, RZ, 0x1e, R5 ;  /* 0x0000001eff007819 */ /* 0x000fe40000011605 */
[C---:B------:R-:W-:Y:S02]  /*0870*/  LOP3.LUT R5, R9.reuse, R15, RZ, 0x3c, !PT ;  /* 0x0000000f09057212 */ /* 0x040fe400078e3cff */
[----:B------:R-:W0:Y:S01]  /*0880*/  I2F.F64.S64 R6, R6 ;  /* 0x0000000600067312 */ /* 0x000e220000301c00 */
[----:B------:R-:W-:Y:S02]  /*0890*/  LEA.HI R0, R9, R0, RZ, 0x1 ;  /* 0x0000000009007211 */ /* 0x000fe400078f08ff */
[----:B------:R-:W-:-:S03]  /*08a0*/  ISETP.GE.AND P1, PT, R5, RZ, PT ;  /* 0x000000ff0500720c */ /* 0x000fc60003f26270 */
[----:B------:R-:W-:-:S04]  /*08b0*/  IMAD.MOV R5, RZ, RZ, -R0 ;  /* 0x000000ffff057224 */ /* 0x000fc800078e0a00 */
[----:B------:R-:W-:Y:S01]  /*08c0*/  @!P0 IMAD.MOV.U32 R0, RZ, RZ, R5 ;  /* 0x000000ffff008224 */ /* 0x000fe200078e0005 */
[----:B0-----:R-:W-:-:S10]  /*08d0*/  DMUL R16, R6, UR4 ;  /* 0x0000000406107c28 */ /* 0x001fd40008000000 */
[----:B------:R-:W0:Y:S02]  /*08e0*/  F2F.F32.F64 R16, R16 ;  /* 0x0000001000107310 */ /* 0x000e240000301000 */
[----:B0-----:R-:W-:-:S07]  /*08f0*/  FSEL R5, -R16, R16, !P1 ;  /* 0x0000001010057208 */ /* 0x001fce0004800100 */
.L_x_3:
[----:B------:R-:W-:Y:S05]  /*0900*/  BSYNC.RECONVERGENT B1 ;  /* 0x0000000000017941 */ /* 0x000fea0003800200 */
.L_x_2:
[----:B------:R-:W-:Y:S02]  /*0910*/  IMAD.MOV.U32 R14, RZ, RZ, 0x37cbac00 ;  /* 0x37cbac00ff0e7424 */ /* 0x000fe400078e00ff */
[----:B------:R-:W-:Y:S01]  /*0920*/  FMUL R7, R5, R5 ;  /* 0x0000000505077220 */ /* 0x000fe20000400000 */
[C---:B------:R-:W-:Y:S01]  /*0930*/  LOP3.LUT R9, R0.reuse, 0x1, RZ, 0xc0, !PT ;  /* 0x0000000100097812 */ /* 0x040fe200078ec0ff */
[----:B------:R-:W-:Y:S01]  /*0940*/  IMAD.MOV.U32 R16, RZ, RZ, 0x3d2aaabb ;  /* 0x3d2aaabbff107424 */ /* 0x000fe200078e00ff */
[----:B------:R-:W-:Y:S01]  /*0950*/  MOV R13, 0x3effffff ;  /* 0x3effffff000d7802 */ /* 0x000fe20000000f00 */
[----:B------:R-:W-:Y:S01]  /*0960*/  FFMA R6, R7, R14, -0.0013887860113754868507 ;  /* 0xbab607ed07067423 */ /* 0x000fe2000000000e */
[----:B------:R-:W-:Y:S01]  /*0970*/  ISETP.NE.U32.AND P0, PT, R9, 0x1, PT ;  /* 0x000000010900780c */ /* 0x000fe20003f05070 */
[----:B------:R-:W-:Y:S01]  /*0980*/  BSSY.RECONVERGENT B1, `(.L_x_7) ;  /* 0x0000068000017945 */ /* 0x000fe20003800200 */
[----:B------:R-:W-:Y:S02]  /*0990*/  LOP3.LUT P1, RZ, R0, 0x2, RZ, 0xc0, !PT ;  /* 0x0000000200ff7812 */ /* 0x000fe4000782c0ff */
[----:B------:R-:W-:-:S02]  /*09a0*/  FSEL R6, R6, -0.00019574658654164522886, !P0 ;  /* 0xb94d415306067808 */ /* 0x000fc40004000000 */
[----:B------:R-:W-:Y:S02]  /*09b0*/  FSEL R24, R16, 0.0083327032625675201416, !P0 ;  /* 0x3c0885e410187808 */ /* 0x000fe40004000000 */
[----:B------:R-:W-:Y:S02]  /*09c0*/  FSEL R0, R5, 1, P0 ;  /* 0x3f80000005007808 */ /* 0x000fe40000000000 */
[----:B------:R-:W-:Y:S01]  /*09d0*/  FSEL R5, -R13, -0.16666662693023681641, !P0 ;  /* 0xbe2aaaa80d057808 */ /* 0x000fe20004000100 */
[----:B------:R-:W-:Y:S01]  /*09e0*/  FFMA R6, R7, R6, R24 ;  /* 0x0000000607067223 */ /* 0x000fe20000000018 */
[----:B------:R-:W-:Y:S01]  /*09f0*/  FSETP.GE.AND P0, PT, |R15|, 105615, PT ;  /* 0x47ce47800f00780b */ /* 0x000fe20003f06200 */
[C---:B------:R-:W-:Y:S02]  /*0a00*/  FFMA R17, R7.reuse, R0, RZ ;  /* 0x0000000007117223 */ /* 0x040fe400000000ff */
[----:B------:R-:W-:-:S04]  /*0a10*/  FFMA R5, R7, R6, R5 ;  /* 0x0000000607057223 */ /* 0x000fc80000000005 */
[----:B------:R-:W-:-:S04]  /*0a20*/  FFMA R17, R17, R5, R0 ;  /* 0x0000000511117223 */ /* 0x000fc80000000000 */
[----:B------:R-:W-:Y:S02]  /*0a30*/  @P1 FADD R17, RZ, -R17 ;  /* 0x80000011ff111221 */ /* 0x000fe40000000000 */
[----:B------:R-:W-:Y:S05]  /*0a40*/  @!P0 BRA `(.L_x_8) ;  /* 0x00000004006c8947 */ /* 0x000fea0003800000 */
[----:B------:R-:W-:-:S13]  /*0a50*/  FSETP.NEU.AND P0, PT, |R15|, +INF , PT ;  /* 0x7f8000000f00780b */ /* 0x000fda0003f0d200 */
[----:B------:R-:W-:Y:S01]  /*0a60*/  @!P0 FMUL R4, RZ, R15 ;  /* 0x0000000fff048220 */ /* 0x000fe20000400000 */
[----:B------:R-:W-:Y:S01]  /*0a70*/  @!P0 IMAD.MOV.U32 R8, RZ, RZ, RZ ;  /* 0x000000ffff088224 */ /* 0x000fe200078e00ff */
[----:B------:R-:W-:Y:S06]  /*0a80*/  @!P0 BRA `(.L_x_8) ;  /* 0x00000004005c8947 */ /* 0x000fec0003800000 */
[----:B------:R-:W0:Y:S01]  /*0a90*/  LDC.64 R4, c[0x4][RZ] ;  /* 0x01000000ff047b82 */ /* 0x000e220000000a00 */
[----:B------:R-:W-:Y:S01]  /*0aa0*/  IMAD.SHL.U32 R0, R15, 0x100, RZ ;  /* 0x000001000f007824 */ /* 0x000fe200078e00ff */
[----:B------:R-:W-:Y:S01]  /*0ab0*/  UMOV UR4, URZ ;  /* 0x000000ff00047c82 */ /* 0x000fe20008000000 */
[----:B------:R-:W-:Y:S02]  /*0ac0*/  IMAD.MOV.U32 R23, RZ, RZ, RZ ;  /* 0x000000ffff177224 */ /* 0x000fe400078e00ff */
[----:B------:R-:W-:Y:S01]  /*0ad0*/  IMAD.MOV.U32 R25, RZ, RZ, RZ ;  /* 0x000000ffff197224 */ /* 0x000fe200078e00ff */
[----:B------:R-:W-:-:S07]  /*0ae0*/  LOP3.LUT R27, R0, 0x80000000, RZ, 0xfc, !PT ;  /* 0x80000000001b7812 */ /* 0x000fce00078efcff */
.L_x_9:
[----:B0-----:R-:W-:-:S06]  /*0af0*/  IMAD.WIDE.U32 R6, R25, 0x4, R4 ;  /* 0x0000000419067825 */ /* 0x001fcc00078e0004 */
[----:B------:R-:W2:Y:S01]  /*0b00*/  LDG.E.CONSTANT R6, desc[UR6][R6.64] ;  /* 0x0000000606067981 */ /* 0x000ea2000c1e9900 */
[C---:B------:R-:W-:Y:S02]  /*0b10*/  IMAD.SHL.U32 R0, R25.reuse, 0x4, RZ ;  /* 0x0000000419007824 */ /* 0x040fe400078e00ff */
[----:B------:R-:W-:-:S03]  /*0b20*/  VIADD R25, R25, 0x1 ;  /* 0x0000000119197836 */ /* 0x000fc60000000000 */
[C---:B------:R-:W-:Y:S02]  /*0b30*/  ISETP.EQ.AND P0, PT, R0.reuse, RZ, PT ;  /* 0x000000ff0000720c */ /* 0x040fe40003f02270 */
[C---:B------:R-:W-:Y:S02]  /*0b40*/  ISETP.EQ.AND P5, PT, R0.reuse, 0x4, PT ;  /* 0x000000040000780c */ /* 0x040fe40003fa2270 */
[C---:B------:R-:W-:Y:S02]  /*0b50*/  ISETP.EQ.AND P4, PT, R0.reuse, 0x8, PT ;  /* 0x000000080000780c */ /* 0x040fe40003f82270 */
[C---:B------:R-:W-:Y:S02]  /*0b60*/  ISETP.EQ.AND P3, PT, R0.reuse, 0xc, PT ;  /* 0x0000000c0000780c */ /* 0x040fe40003f62270 */
[C---:B------:R-:W-:Y:S02]  /*0b70*/  ISETP.EQ.AND P2, PT, R0.reuse, 0x10, PT ;  /* 0x000000100000780c */ /* 0x040fe40003f42270 */
[----:B------:R-:W-:Y:S01]  /*0b80*/  ISETP.EQ.AND P1, PT, R0, 0x14, PT ;  /* 0x000000140000780c */ /* 0x000fe20003f22270 */
[----:B--2---:R-:W-:-:S03]  /*0b90*/  IMAD.WIDE.U32 R8, R6, R27, RZ ;  /* 0x0000001b06087225 */ /* 0x004fc600078e00ff */
[----:B------:R-:W-:-:S04]  /*0ba0*/  IADD3 R0, P6, PT, R8, R23, RZ ;  /* 0x0000001708007210 */ /* 0x000fc80007fde0ff */
[----:B------:R-:W-:Y:S01]  /*0bb0*/  IADD3.X R23, PT, PT, R9, UR4, RZ, P6, !PT ;  /* 0x0000000409177c10 */ /* 0x000fe2000b7fe4ff */
[--C-:B------:R-:W-:Y:S01]  /*0bc0*/  @P5 IMAD.MOV.U32 R18, RZ, RZ, R0.reuse ;  /* 0x000000ffff125224 */ /* 0x100fe200078e0000 */
[----:B------:R-:W-:Y:S01]  /*0bd0*/  ISETP.NE.AND P6, PT, R25, 0x6, PT ;  /* 0x000000061900780c */ /* 0x000fe20003fc5270 */
[--C-:B------:R-:W-:Y:S01]  /*0be0*/  @P4 IMAD.MOV.U32 R19, RZ, RZ, R0.reuse ;  /* 0x000000ffff134224 */ /* 0x100fe200078e0000 */
[----:B------:R-:W-:Y:S01]  /*0bf0*/  @P0 MOV R12, R0 ;  /* 0x00000000000c0202 */ /* 0x000fe20000000f00 */
[--C-:B------:R-:W-:Y:S02]  /*0c00*/  @P3 IMAD.MOV.U32 R20, RZ, RZ, R0.reuse ;  /* 0x000000ffff143224 */ /* 0x100fe400078e0000 */
[--C-:B------:R-:W-:Y:S02]  /*0c10*/  @P2 IMAD.MOV.U32 R21, RZ, RZ, R0.reuse ;  /* 0x000000ffff152224 */ /* 0x100fe400078e0000 */
[----:B------:R-:W-:-:S06]  /*0c20*/  @P1 IMAD.MOV.U32 R22, RZ, RZ, R0 ;  /* 0x000000ffff161224 */ /* 0x000fcc00078e0000 */
[----:B------:R-:W-:Y:S05]  /*0c30*/  @P6 BRA `(.L_x_9) ;  /* 0xfffffffc00ac6947 */ /* 0x000fea000383ffff */
[----:B------:R-:W-:Y:S01]  /*0c40*/  SHF.R.U32.HI R6, RZ, 0x17, R15 ;  /* 0x00000017ff067819 */ /* 0x000fe2000001160f */
[----:B------:R-:W-:Y:S03]  /*0c50*/  BSSY.RECONVERGENT B2, `(.L_x_10) ;  /* 0x0000028000027945 */ /* 0x000fe60003800200 */
[C---:B------:R-:W-:Y:S02]  /*0c60*/  LOP3.LUT R0, R6.reuse, 0xe0, RZ, 0xc0, !PT ;  /* 0x000000e006007812 */ /* 0x040fe400078ec0ff */
[----:B------:R-:W-:-:S03]  /*0c70*/  LOP3.LUT P6, RZ, R6, 0x1f, RZ, 0xc0, !PT ;  /* 0x0000001f06ff7812 */ /* 0x000fc600078cc0ff */
[----:B------:R-:W-:-:S05]  /*0c80*/  VIADD R0, R0, 0xffffff80 ;  /* 0xffffff8000007836 */ /* 0x000fca0000000000 */
[----:B------:R-:W-:-:S04]  /*0c90*/  SHF.R.U32.HI R0, RZ, 0x5, R0 ;  /* 0x00000005ff007819 */ /* 0x000fc80000011600 */
[----:B------:R-:W-:-:S04]  /*0ca0*/  LEA R7, -R0, RZ, 0x2 ;  /* 0x000000ff00077211 */ /* 0x000fc800078e11ff */
[C---:B------:R-:W-:Y:S02]  /*0cb0*/  ISETP.EQ.AND P3, PT, R7.reuse, -0x18, PT ;  /* 0xffffffe80700780c */ /* 0x040fe40003f62270 */
[C---:B------:R-:W-:Y:S02]  /*0cc0*/  ISETP.EQ.AND P4, PT, R7.reuse, -0x14, PT ;  /* 0xffffffec0700780c */ /* 0x040fe40003f82270 */
[C---:B------:R-:W-:Y:S02]  /*0cd0*/  ISETP.EQ.AND P2, PT, R7.reuse, -0x10, PT ;  /* 0xfffffff00700780c */ /* 0x040fe40003f42270 */
[C---:B------:R-:W-:Y:S02]  /*0ce0*/  ISETP.EQ.AND P1, PT, R7.reuse, -0xc, PT ;  /* 0xfffffff40700780c */ /* 0x040fe40003f22270 */
[C---:B------:R-:W-:Y:S02]  /*0cf0*/  ISETP.EQ.AND P0, PT, R7.reuse, -0x8, PT ;  /* 0xfffffff80700780c */ /* 0x040fe40003f02270 */
[----:B------:R-:W-:-:S03]  /*0d00*/  ISETP.EQ.AND P5, PT, R7, 0x4, PT ;  /* 0x000000040700780c */ /* 0x000fc60003fa2270 */
[--C-:B------:R-:W-:Y:S01]  /*0d10*/  @P3 IMAD.MOV.U32 R0, RZ, RZ, R12.reuse ;  /* 0x000000ffff003224 */ /* 0x100fe200078e000c */
[C---:B------:R-:W-:Y:S01]  /*0d20*/  ISETP.EQ.AND P3, PT, R7.reuse, -0x4, PT ;  /* 0xfffffffc0700780c */ /* 0x040fe20003f62270 */
[----:B------:R-:W-:Y:S02]  /*0d30*/  @P4 IMAD.MOV.U32 R4, RZ, RZ, R12 ;  /* 0x000000ffff044224 */ /* 0x000fe400078e000c */
[--C-:B------:R-:W-:Y:S01]  /*0d40*/  @P4 IMAD.MOV.U32 R0, RZ, RZ, R18.reuse ;  /* 0x000000ffff004224 */ /* 0x100fe200078e0012 */
[----:B------:R-:W-:Y:S01]  /*0d50*/  ISETP.EQ.AND P4, PT, R7, RZ, PT ;  /* 0x000000ff0700720c */ /* 0x000fe20003f82270 */
[----:B------:R-:W-:Y:S02]  /*0d60*/  @P2 IMAD.MOV.U32 R4, RZ, RZ, R18 ;  /* 0x000000ffff042224 */ /* 0x000fe400078e0012 */
[--C-:B------:R-:W-:Y:S01]  /*0d70*/  @P2 IMAD.MOV.U32 R0, RZ, RZ, R19.reuse ;  /* 0x000000ffff002224 */ /* 0x100fe200078e0013 */
[----:B------:R-:W-:Y:S01]  /*0d80*/  @P1 MOV R0, R20 ;  /* 0x0000001400001202 */ /* 0x000fe20000000f00 */
[----:B------:R-:W-:-:S02]  /*0d90*/  @P1 IMAD.MOV.U32 R4, RZ, RZ, R19 ;  /* 0x000000ffff041224 */ /* 0x000fc400078e0013 */
[----:B------:R-:W-:Y:S02]  /*0da0*/  @P0 IMAD.MOV.U32 R4, RZ, RZ, R20 ;  /* 0x000000ffff040224 */ /* 0x000fe400078e0014 */
[--C-:B------:R-:W-:Y:S02]  /*0db0*/  @P0 IMAD.MOV.U32 R0, RZ, RZ, R21.reuse ;  /* 0x000000ffff000224 */ /* 0x100fe400078e0015 */
[----:B------:R-:W-:Y:S02]  /*0dc0*/  @P3 IMAD.MOV.U32 R4, RZ, RZ, R21 ;  /* 0x000000ffff043224 */ /* 0x000fe400078e0015 */
[--C-:B------:R-:W-:Y:S02]  /*0dd0*/  @P3 IMAD.MOV.U32 R0, RZ, RZ, R22.reuse ;  /* 0x000000ffff003224 */ /* 0x100fe400078e0016 */
[----:B------:R-:W-:Y:S01]  /*0de0*/  @P4 IMAD.MOV.U32 R4, RZ, RZ, R22 ;  /* 0x000000ffff044224 */ /* 0x000fe200078e0016 */
[----:B------:R-:W-:Y:S01]  /*0df0*/  @P5 MOV R4, R23 ;  /* 0x0000001700045202 */ /* 0x000fe20000000f00 */
[----:B------:R-:W-:Y:S01]  /*0e00*/  @P4 IMAD.MOV.U32 R0, RZ, RZ, R23 ;  /* 0x000000ffff004224 */ /* 0x000fe200078e0017 */
[----:B------:R-:W-:Y:S06]  /*0e10*/  @!P6 BRA `(.L_x_11) ;  /* 0x00000000002ce947 */ /* 0x000fec0003800000 */
[----:B------:R-:W-:Y:S02]  /*0e20*/  @P2 IMAD.MOV.U32 R5, RZ, RZ, R12 ;  /* 0x000000ffff052224 */ /* 0x000fe400078e000c */
[----:B------:R-:W-:Y:S02]  /*0e30*/  @P1 IMAD.MOV.U32 R5, RZ, RZ, R18 ;  /* 0x000000ffff051224 */ /* 0x000fe400078e0012 */
[----:B------:R-:W-:Y:S01]  /*0e40*/  @P0 IMAD.MOV.U32 R5, RZ, RZ, R19 ;  /* 0x000000ffff050224 */ /* 0x000fe200078e0013 */
[----:B------:R-:W-:Y:S01]  /*0e50*/  ISETP.EQ.AND P0, PT, R7, 0x8, PT ;  /* 0x000000080700780c */ /* 0x000fe20003f02270 */
[----:B------:R-:W-:Y:S01]  /*0e60*/  @P3 IMAD.MOV.U32 R5, RZ, RZ, R20 ;  /* 0x000000ffff053224 */ /* 0x000fe200078e0014 */
[----:B------:R-:W-:Y:S01]  /*0e70*/  LOP3.LUT R7, R6, 0x1f, RZ, 0xc0, !PT ;  /* 0x0000001f06077812 */ /* 0x000fe200078ec0ff */
[----:B------:R-:W-:Y:S02]  /*0e80*/  @P4 IMAD.MOV.U32 R5, RZ, RZ, R21 ;  /* 0x000000ffff054224 */ /* 0x000fe400078e0015 */
[----:B------:R-:W-:Y:S01]  /*0e90*/  @P5 IMAD.MOV.U32 R5, RZ, RZ, R22 ;  /* 0x000000ffff055224 */ /* 0x000fe200078e0016 */
[----:B------:R-:W-:-:S07]  /*0ea0*/  SHF.L.W.U32.HI R0, R4, R7, R0 ;  /* 0x0000000704007219 */ /* 0x000fce0000010e00 */
[----:B------:R-:W-:-:S04]  /*0eb0*/  @P0 MOV R5, R23 ;  /* 0x0000001700050202 */ /* 0x000fc80000000f00 */
[----:B------:R-:W-:-:S07]  /*0ec0*/  SHF.L.W.U32.HI R4, R5, R7, R4 ;  /* 0x0000000705047219 */ /* 0x000fce0000010e04 */
.L_x_11:
[----:B------:R-:W-:Y:S05]  /*0ed0*/  BSYNC.RECONVERGENT B2 ;  /* 0x0000000000027941 */ /* 0x000fea0003800200 */
.L_x_10:
        /* <DEDUP_REMOVED lines=18> */
.L_x_8:
[----:B------:R-:W-:Y:S05]  /*1000*/  BSYNC.RECONVERGENT B1 ;  /* 0x0000000000017941 */ /* 0x000fea0003800200 */
.L_x_7:
[----:B------:R-:W-:Y:S01]  /*1010*/  FMUL R5, R4, R4 ;  /* 0x0000000404057220 */ /* 0x000fe20000400000 */
[C---:B------:R-:W-:Y:S01]  /*1020*/  LOP3.LUT R0, R8.reuse, 0x1, RZ, 0xc0, !PT ;  /* 0x0000000108007812 */ /* 0x040fe200078ec0ff */
[----:B------:R-:W-:Y:S02]  /*1030*/  VIADD R8, R8, 0x1 ;  /* 0x0000000108087836 */ /* 0x000fe40000000000 */
[----:B------:R-:W-:Y:S01]  /*1040*/  FFMA R14, R5, R14, -0.0013887860113754868507 ;  /* 0xbab607ed050e7423 */ /* 0x000fe2000000000e */
[----:B------:R-:W-:Y:S02]  /*1050*/  ISETP.NE.U32.AND P0, PT, R0, 0x1, PT ;  /* 0x000000010000780c */ /* 0x000fe40003f05070 */
[----:B------:R-:W-:Y:S02]  /*1060*/  LOP3.LUT P1, RZ, R8, 0x2, RZ, 0xc0, !PT ;  /* 0x0000000208ff7812 */ /* 0x000fe4000782c0ff */
[----:B------:R-:W-:Y:S02]  /*1070*/  FSEL R16, R16, 0.0083327032625675201416, P0 ;  /* 0x3c0885e410107808 */ /* 0x000fe40000000000 */
[----:B------:R-:W-:-:S02]  /*1080*/  FSEL R14, R14, -0.00019574658654164522886, P0 ;  /* 0xb94d41530e0e7808 */ /* 0x000fc40000000000 */
[----:B------:R-:W-:Y:S02]  /*1090*/  FSEL R0, R4, 1, !P0 ;  /* 0x3f80000004007808 */ /* 0x000fe40004000000 */
[----:B------:R-:W-:Y:S01]  /*10a0*/  FSEL R13, -R13, -0.16666662693023681641, P0 ;  /* 0xbe2aaaa80d0d7808 */ /* 0x000fe20000000100 */
[C---:B------:R-:W-:Y:S01]  /*10b0*/  FFMA R14, R5.reuse, R14, R16 ;  /* 0x0000000e050e7223 */ /* 0x040fe20000000010 */
[C---:B------:R-:W-:Y:S01]  /*10c0*/  ISETP.NE.AND P0, PT, R10.reuse, R11, PT ;  /* 0x0000000b0a00720c */ /* 0x040fe20003f05270 */
[C---:B------:R-:W-:Y:S01]  /*10d0*/  FFMA R7, R5.reuse, R0, RZ ;  /* 0x0000000005077223 */ /* 0x040fe200000000ff */
[----:B------:R-:W-:Y:S02]  /*10e0*/  VIADD R10, R10, 0x1 ;  /* 0x000000010a0a7836 */ /* 0x000fe40000000000 */
[----:B------:R-:W-:-:S04]  /*10f0*/  FFMA R13, R5, R14, R13 ;  /* 0x0000000e050d7223 */ /* 0x000fc8000000000d */
[----:B------:R-:W-:-:S04]  /*1100*/  FFMA R0, R7, R13, R0 ;  /* 0x0000000d07007223 */ /* 0x000fc80000000000 */
[----:B------:R-:W-:-:S04]  /*1110*/  @P1 FADD R0, RZ, -R0 ;  /* 0x80000000ff001221 */ /* 0x000fc80000000000 */
[----:B------:R-:W-:Y:S01]  /*1120*/  FADD R15, R17, R0 ;  /* 0x00000000110f7221 */ /* 0x000fe20000000000 */
[----:B------:R-:W-:Y:S06]  /*1130*/  @P0 BRA `(.L_x_12) ;  /* 0xfffffff000480947 */ /* 0x000fec000383ffff */
.L_x_1:
[----:B------:R-:W-:Y:S05]  /*1140*/  BSYNC.RECONVERGENT B0 ;  /* 0x0000000000007941 */ /* 0x000fea0003800200 */
.L_x_0:
[----:B-----5:R-:W-:Y:S01]  /*1150*/  STG.E desc[UR6][R2.64], R15 ;  /* 0x0000000f02007986 */ /* 0x020fe2000c101906 */
[----:B------:R-:W-:Y:S05]  /*1160*/  EXIT ;  /* 0x000000000000794d */ /* 0x000fea0003800000 */
.L_x_13:
[----:B------:R-:W-:-:S00]  /*1170*/  BRA `(.L_x_13) ;  /* 0xfffffffc00fc7947 */ /* 0x000fc0000383ffff */
[----:B------:R-:W-:-:S00]  /*1180*/  NOP ;  /* 0x0000000000007918 */ /* 0x000fc00000000000 */
[----:B------:R-:W-:-:S00]  /*1190*/  NOP ;  /* 0x0000000000007918 */ /* 0x000fc00000000000 */
[----:B------:R-:W-:-:S00]  /*11a0*/  NOP ;  /* 0x0000000000007918 */ /* 0x000fc00000000000 */
[----:B------:R-:W-:-:S00]  /*11b0*/  NOP ;  /* 0x0000000000007918 */ /* 0x000fc00000000000 */
[----:B------:R-:W-:-:S00]  /*11c0*/  NOP ;  /* 0x0000000000007918 */ /* 0x000fc00000000000 */
[----:B------:R-:W-:-:S00]  /*11d0*/  NOP ;  /* 0x0000000000007918 */ /* 0x000fc00000000000 */
[----:B------:R-:W-:-:S00]  /*11e0*/  NOP ;  /* 0x0000000000007918 */ /* 0x000fc00000000000 */
[----:B------:R-:W-:-:S00]  /*11f0*/  NOP ;  /* 0x0000000000007918 */ /* 0x000fc00000000000 */
.L_x_14:


//--------------------- .nv.global.init           --------------------------
	.section	.nv.global.init,"aw",@progbits
	.align	4
.nv.global.init:
	.type		__cudart_i2opi_f,@object
	.size		__cudart_i2opi_f,(.L_0 - __cudart_i2opi_f)
__cudart_i2opi_f:
        /*0000*/ 	.byte	0x41, 0x90, 0x43, 0x3c, 0x99, 0x95, 0x62, 0xdb, 0xc0, 0xdd, 0x34, 0xf5, 0xd1, 0x57, 0x27, 0xfc
        /*0010*/ 	.byte	0x29, 0x15, 0x44, 0x4e, 0x6e, 0x83, 0xf9, 0xa2
.L_0:


//--------------------- .nv.shared.reserved.0     --------------------------
	.section	.nv.shared.reserved.0,"aw",@nobits
	.weak		__nv_reservedSMEM_offset_0_alias
	.size		__nv_reservedSMEM_offset_0_alias, 0, 64
	.other		__nv_reservedSMEM_offset_0_alias,@"STO_CUDA_RESERVED_SHARED STV_DEFAULT"
__nv_reservedSMEM_offset_0_alias:
	.zero		0
	.zero		64


//--------------------- .nv.constant0._Z15benchmarkKernelPfii --------------------------
	.section	.nv.constant0._Z15benchmarkKernelPfii,"a",@progbits
	.sectionflags	@""
	.align	4
.nv.constant0._Z15benchmarkKernelPfii:
	.zero		912


//--------------------- SYMBOLS --------------------------

	.type		.nv.reservedSmem.offset0,@object
	.size		.nv.reservedSmem.offset0,0x4
